	.headerflags	@"EF_CUDA_TEXMODE_UNIFIED EF_CUDA_64BIT_ADDRESS EF_CUDA_ACCELERATORS EF_CUDA_SM90 EF_CUDA_VIRTUAL_SM(EF_CUDA_SM90)"
	.elftype	@"ET_EXEC"


//--------------------- .nv.info                  --------------------------
	.section	.nv.info,"",@"SHT_CUDA_INFO"
	.align	4


	//----- nvinfo : EIATTR_REGCOUNT
	.align		4
        /*0000*/ 	.byte	0x04, 0x2f
        /*0002*/ 	.short	(.L_1 - .L_0)
	.align		4
.L_0:
        /*0004*/ 	.word	index@(triton_poi_fused_convolution_max_pool2d_with_indices_relu_20)
        /*0008*/ 	.word	0x00000012


	//----- nvinfo : EIATTR_MIN_STACK_SIZE
	.align		4
.L_1:
        /*000c*/ 	.byte	0x04, 0x12
        /*000e*/ 	.short	(.L_3 - .L_2)
	.align		4
.L_2:
        /*0010*/ 	.word	index@(triton_poi_fused_convolution_max_pool2d_with_indices_relu_20)
        /*0014*/ 	.word	0x00000000


	//----- nvinfo : EIATTR_FRAME_SIZE
	.align		4
.L_3:
        /*0018*/ 	.byte	0x04, 0x11
        /*001a*/ 	.short	(.L_5 - .L_4)
	.align		4
.L_4:
        /*001c*/ 	.word	index@(triton_poi_fused_convolution_max_pool2d_with_indices_relu_20)
        /*0020*/ 	.word	0x00000000


	//----- nvinfo : EIATTR_MIN_STACK_SIZE
	.align		4
.L_5:
        /*0024*/ 	.byte	0x04, 0x12
        /*0026*/ 	.short	(.L_7 - .L_6)
	.align		4
.L_6:
        /*0028*/ 	.word	index@(triton_poi_fused_convolution_max_pool2d_with_indices_relu_20)
        /*002c*/ 	.word	0x00000000
.L_7:


//--------------------- .nv.info.triton_poi_fused_convolution_max_pool2d_with_indices_relu_20 --------------------------
	.section	.nv.info.triton_poi_fused_convolution_max_pool2d_with_indices_relu_20,"",@"SHT_CUDA_INFO"
	.sectionflags	@""
	.align	4


	//----- nvinfo : EIATTR_CUDA_API_VERSION
	.align		4
        /*0000*/ 	.byte	0x04, 0x37
        /*0002*/ 	.short	(.L_9 - .L_8)
.L_8:
        /*0004*/ 	.word	0x0000007c


	//----- nvinfo : EIATTR_KPARAM_INFO
	.align		4
.L_9:
        /*0008*/ 	.byte	0x04, 0x17
        /*000a*/ 	.short	(.L_11 - .L_10)
.L_10:
        /*000c*/ 	.word	0x00000000
        /*0010*/ 	.short	0x0002
        /*0012*/ 	.short	0x0010
        /*0014*/ 	.byte	0x00, 0xf0, 0x11, 0x00


	//----- nvinfo : EIATTR_KPARAM_INFO
	.align		4
.L_11:
        /*0018*/ 	.byte	0x04, 0x17
        /*001a*/ 	.short	(.L_13 - .L_12)
.L_12:
        /*001c*/ 	.word	0x00000000
        /*0020*/ 	.short	0x0001
        /*0022*/ 	.short	0x0008
        /*0024*/ 	.byte	0x00, 0xf4, 0x21, 0x00


	//----- nvinfo : EIATTR_KPARAM_INFO
	.align		4
.L_13:
        /*0028*/ 	.byte	0x04, 0x17
        /*002a*/ 	.short	(.L_15 - .L_14)
.L_14:
        /*002c*/ 	.word	0x00000000
        /*0030*/ 	.short	0x0000
        /*0032*/ 	.short	0x0000
        /*0034*/ 	.byte	0x00, 0xf4, 0x21, 0x00


	//----- nvinfo : EIATTR_SPARSE_MMA_MASK
	.align		4
.L_15:
        /*0038*/ 	.byte	0x03, 0x50
        /*003a*/ 	.short	0x0000


	//----- nvinfo : EIATTR_MAXREG_COUNT
	.align		4
        /*003c*/ 	.byte	0x03, 0x1b
        /*003e*/ 	.short	0x00ff


	//----- nvinfo : EIATTR_EXIT_INSTR_OFFSETS
	.align		4
        /*0040*/ 	.byte	0x04, 0x1c
        /*0042*/ 	.short	(.L_17 - .L_16)


	//   ....[0]....
.L_16:
        /*0044*/ 	.word	0x000002d0


	//----- nvinfo : EIATTR_REQNTID
	.align		4
.L_17:
        /*0048*/ 	.byte	0x04, 0x10
        /*004a*/ 	.short	(.L_19 - .L_18)
.L_18:
        /*004c*/ 	.word	0x00000080
        /*0050*/ 	.word	0x00000001
        /*0054*/ 	.word	0x00000001


	//----- nvinfo : EIATTR_CBANK_PARAM_SIZE
	.align		4
.L_19:
        /*0058*/ 	.byte	0x03, 0x19
        /*005a*/ 	.short	0x0014


	//----- nvinfo : EIATTR_PARAM_CBANK
	.align		4
        /*005c*/ 	.byte	0x04, 0x0a
        /*005e*/ 	.short	(.L_21 - .L_20)
	.align		4
.L_20:
        /*0060*/ 	.word	index@(.nv.constant0.triton_poi_fused_convolution_max_pool2d_with_indices_relu_20)
        /*0064*/ 	.short	0x0210
        /*0066*/ 	.short	0x0014


	//----- nvinfo : EIATTR_SW_WAR
	.align		4
.L_21:
        /*0068*/ 	.byte	0x04, 0x36
        /*006a*/ 	.short	(.L_23 - .L_22)
.L_22:
        /*006c*/ 	.word	0x00000008
.L_23:


//--------------------- .nv.callgraph             --------------------------
	.section	.nv.callgraph,"",@"SHT_CUDA_CALLGRAPH"
	.align	4
	.sectionentsize	8
	.align		4
        /*0000*/ 	.word	0x00000000
	.align		4
        /*0004*/ 	.word	0xffffffff
	.align		4
        /*0008*/ 	.word	0x00000000
	.align		4
        /*000c*/ 	.word	0xfffffffe
	.align		4
        /*0010*/ 	.word	0x00000000
	.align		4
        /*0014*/ 	.word	0xfffffffd
	.align		4
        /*0018*/ 	.word	0x00000000
	.align		4
        /*001c*/ 	.word	0xfffffffc


//--------------------- .text.triton_poi_fused_convolution_max_pool2d_with_indices_relu_20 --------------------------
	.section	.text.triton_poi_fused_convolution_max_pool2d_with_indices_relu_20,"ax",@progbits
	.align	128
        .global         triton_poi_fused_convolution_max_pool2d_with_indices_relu_20
        .type           triton_poi_fused_convolution_max_pool2d_with_indices_relu_20,@function
        .size           triton_poi_fused_convolution_max_pool2d_with_indices_relu_20,(.L_x_1 - triton_poi_fused_convolution_max_pool2d_with_indices_relu_20)
        .other          triton_poi_fused_convolution_max_pool2d_with_indices_relu_20,@"STO_CUDA_ENTRY STV_DEFAULT"
triton_poi_fused_convolution_max_pool2d_with_indices_relu_20:
.text.triton_poi_fused_convolution_max_pool2d_with_indices_relu_20:
[----:B------:R-:W-:Y:S01]  /*0000*/  LDC R1, c[0x0][0x28] ;  /* 0x00000a00ff017b82 */ /* 0x000fe20000000800 */
[----:B------:R-:W1:Y:S07]  /*0010*/  S2R R0, SR_TID.X ;  /* 0x0000000000007919 */ /* 0x000e6e0000002100 */
[----:B------:R-:W2:Y:S01]  /*0020*/  LDC.64 R4, c[0x0][0x218] ;  /* 0x00008600ff047b82 */ /* 0x000ea20000000a00 */
[----:B------:R-:W-:Y:S01]  /*0030*/  ULDC.64 UR4, c[0x0][0x208] ;  /* 0x0000820000047ab9 */ /* 0x000fe20000000a00 */
[----:B------:R-:W3:Y:S06]  /*0040*/  S2R R7, SR_CTAID.X ;  /* 0x0000000000077919 */ /* 0x000eec0000002500 */
[----:B------:R-:W4:Y:S01]  /*0050*/  LDC.64 R2, c[0x0][0x210] ;  /* 0x00008400ff027b82 */ /* 0x000f220000000a00 */
[----:B-1----:R-:W-:Y:S01]  /*0060*/  IMAD.SHL.U32 R0, R0, 0x4, RZ ;  /* 0x0000000400007824 */ /* 0x002fe200078e00ff */
[----:B---3--:R-:W-:-:S04]  /*0070*/  SHF.R.S32.HI R6, RZ, 0x15, R7 ;  /* 0x00000015ff067819 */ /* 0x008fc80000011407 */
[----:B------:R-:W-:-:S05]  /*0080*/  LOP3.LUT R0, R0, 0x1fc, RZ, 0xc0, !PT ;  /* 0x000001fc00007812 */ /* 0x000fca00078ec0ff */
[----:B------:R-:W-:Y:S01]  /*0090*/  IMAD R7, R7, 0x400, R0 ;  /* 0x0000040007077824 */ /* 0x000fe200078e0200 */
[----:B------:R-:W-:-:S03]  /*00a0*/  SGXT R0, R6, 0x1 ;  /* 0x000000010600781a */ /* 0x000fc60000000200 */
[----:B----4-:R-:W-:Y:S01]  /*00b0*/  IMAD.WIDE R2, R7, 0x4, R2 ;  /* 0x0000000407027825 */ /* 0x010fe200078e0202 */
[----:B------:R-:W-:-:S04]  /*00c0*/  LEA.HI R0, R0, R7, RZ, 0x8 ;  /* 0x0000000700007211 */ /* 0x000fc800078f40ff */
[----:B------:R-:W-:Y:S01]  /*00d0*/  LOP3.LUT R0, R0, 0xffffff00, RZ, 0xc0, !PT ;  /* 0xffffff0000007812 */ /* 0x000fe200078ec0ff */
[----:B------:R-:W3:Y:S04]  /*00e0*/  LDG.E.128 R12, desc[UR4][R2.64+0x800] ;  /* 0x00080004020c7981 */ /* 0x000ee8000c1e1d00 */
[----:B------:R-:W-:-:S04]  /*00f0*/  IMAD.IADD R9, R7, 0x1, -R0 ;  /* 0x0000000107097824 */ /* 0x000fc800078e0a00 */
[----:B--2---:R-:W-:Y:S02]  /*0100*/  IMAD.WIDE R4, R9, 0x4, R4 ;  /* 0x0000000409047825 */ /* 0x004fe400078e0204 */
[----:B------:R-:W2:Y:S04]  /*0110*/  LDG.E.128 R8, desc[UR4][R2.64] ;  /* 0x0000000402087981 */ /* 0x000ea8000c1e1d00 */
[----:B------:R-:W3:Y:S02]  /*0120*/  LDG.E.EL.128 R4, desc[UR4][R4.64] ;  /* 0x0000000404047981 */ /* 0x000ee4000c2e1d00 */
[CC--:B---3--:R-:W-:Y:S01]  /*0130*/  FSETP.GEU.AND P6, PT, R12.reuse, -R4.reuse, PT ;  /* 0x800000040c00720b */ /* 0x0c8fe20003fce000 */
[--C-:B------:R-:W-:Y:S01]  /*0140*/  FADD R12, R12, R4.reuse ;  /* 0x000000040c0c7221 */ /* 0x100fe20000000000 */
[C---:B--2---:R-:W-:Y:S01]  /*0150*/  FSETP.GEU.AND P2, PT, R8.reuse, -R4, PT ;  /* 0x800000040800720b */ /* 0x044fe20003f4e000 */
[----:B------:R-:W-:Y:S01]  /*0160*/  FADD R8, R8, R4 ;  /* 0x0000000408087221 */ /* 0x000fe20000000000 */
[----:B------:R-:W-:-:S02]  /*0170*/  FSETP.GEU.AND P5, PT, R13, -R5, PT ;  /* 0x800000050d00720b */ /* 0x000fc40003fae000 */
[----:B------:R-:W-:Y:S01]  /*0180*/  SEL R4, R12, RZ, P6 ;  /* 0x000000ff0c047207 */ /* 0x000fe20003000000 */
[----:B------:R-:W-:Y:S01]  /*0190*/  FADD R13, R13, R5 ;  /* 0x000000050d0d7221 */ /* 0x000fe20000000000 */
[CC--:B------:R-:W-:Y:S01]  /*01a0*/  FSETP.GEU.AND P4, PT, R14.reuse, -R6.reuse, PT ;  /* 0x800000060e00720b */ /* 0x0c0fe20003f8e000 */
[--C-:B------:R-:W-:Y:S01]  /*01b0*/  FADD R14, R14, R6.reuse ;  /* 0x000000060e0e7221 */ /* 0x100fe20000000000 */
[C---:B------:R-:W-:Y:S01]  /*01c0*/  FSETP.GEU.AND P3, PT, R15.reuse, -R7, PT ;  /* 0x800000070f00720b */ /* 0x040fe20003f6e000 */
[----:B------:R-:W-:Y:S01]  /*01d0*/  FADD R15, R15, R7 ;  /* 0x000000070f0f7221 */ /* 0x000fe20000000000 */
[C---:B------:R-:W-:Y:S01]  /*01e0*/  FSETP.GEU.AND P1, PT, R9.reuse, -R5, PT ;  /* 0x800000050900720b */ /* 0x040fe20003f2e000 */
[----:B------:R-:W-:Y:S01]  /*01f0*/  FADD R9, R9, R5 ;  /* 0x0000000509097221 */ /* 0x000fe20000000000 */
[C---:B------:R-:W-:Y:S01]  /*0200*/  FSETP.GEU.AND P0, PT, R10.reuse, -R6, PT ;  /* 0x800000060a00720b */ /* 0x040fe20003f0e000 */
[----:B------:R-:W-:Y:S01]  /*0210*/  FADD R10, R10, R6 ;  /* 0x000000060a0a7221 */ /* 0x000fe20000000000 */
[C---:B------:R-:W-:Y:S01]  /*0220*/  FSETP.GEU.AND P6, PT, R11.reuse, -R7, PT ;  /* 0x800000070b00720b */ /* 0x040fe20003fce000 */
[----:B------:R-:W-:Y:S01]  /*0230*/  FADD R11, R11, R7 ;  /* 0x000000070b0b7221 */ /* 0x000fe20000000000 */
[----:B------:R-:W-:-:S02]  /*0240*/  SEL R5, R13, RZ, P5 ;  /* 0x000000ff0d057207 */ /* 0x000fc40002800000 */
[----:B------:R-:W-:Y:S02]  /*0250*/  SEL R6, R14, RZ, P4 ;  /* 0x000000ff0e067207 */ /* 0x000fe40002000000 */
[----:B------:R-:W-:Y:S02]  /*0260*/  SEL R7, R15, RZ, P3 ;  /* 0x000000ff0f077207 */ /* 0x000fe40001800000 */
[----:B------:R-:W-:Y:S02]  /*0270*/  SEL R8, R8, RZ, P2 ;  /* 0x000000ff08087207 */ /* 0x000fe40001000000 */
[----:B------:R-:W-:Y:S02]  /*0280*/  SEL R9, R9, RZ, P1 ;  /* 0x000000ff09097207 */ /* 0x000fe40000800000 */
[----:B------:R-:W-:Y:S02]  /*0290*/  SEL R10, R10, RZ, P0 ;  /* 0x000000ff0a0a7207 */ /* 0x000fe40000000000 */
[----:B------:R-:W-:Y:S01]  /*02a0*/  SEL R11, R11, RZ, P6 ;  /* 0x000000ff0b0b7207 */ /* 0x000fe20003000000 */
[----:B------:R-:W-:Y:S04]  /*02b0*/  STG.E.128 desc[UR4][R2.64+0x800], R4 ;  /* 0x0008000402007986 */ /* 0x000fe8000c101d04 */
[----:B------:R-:W-:Y:S01]  /*02c0*/  STG.E.128 desc[UR4][R2.64], R8 ;  /* 0x0000000802007986 */ /* 0x000fe2000c101d04 */
[----:B------:R-:W-:Y:S05]  /*02d0*/  EXIT ;  /* 0x000000000000794d */ /* 0x000fea0003800000 */
.L_x_0:
[----:B------:R-:W-:-:S00]  /*02e0*/  BRA `(.L_x_0) ;  /* 0xfffffffc00fc7947 */ /* 0x000fc0000383ffff */
[----:B------:R-:W-:-:S00]  /*02f0*/  NOP ;  /* 0x0000000000007918 */ /* 0x000fc00000000000 */
        /* <DEDUP_REMOVED lines=8> */
.L_x_1:


//--------------------- .nv.constant0.triton_poi_fused_convolution_max_pool2d_with_indices_relu_20 --------------------------
	.section	.nv.constant0.triton_poi_fused_convolution_max_pool2d_with_indices_relu_20,"a",@progbits
	.sectionflags	@""
	.align	4
.nv.constant0.triton_poi_fused_convolution_max_pool2d_with_indices_relu_20:
	.zero		548
